//
// Generated by NVIDIA NVVM Compiler
//
// Compiler Build ID: CL-36424714
// Cuda compilation tools, release 13.0, V13.0.88
// Based on NVVM 20.0.0
//

.version 9.0
.target sm_100
.address_size 64

	// .globl	_Z14conv2d_forwardPKfS0_Pfiiiiiiiii

.visible .entry _Z14conv2d_forwardPKfS0_Pfiiiiiiiii(
	.param .u64 .ptr .align 1 _Z14conv2d_forwardPKfS0_Pfiiiiiiiii_param_0,
	.param .u64 .ptr .align 1 _Z14conv2d_forwardPKfS0_Pfiiiiiiiii_param_1,
	.param .u64 .ptr .align 1 _Z14conv2d_forwardPKfS0_Pfiiiiiiiii_param_2,
	.param .u32 _Z14conv2d_forwardPKfS0_Pfiiiiiiiii_param_3,
	.param .u32 _Z14conv2d_forwardPKfS0_Pfiiiiiiiii_param_4,
	.param .u32 _Z14conv2d_forwardPKfS0_Pfiiiiiiiii_param_5,
	.param .u32 _Z14conv2d_forwardPKfS0_Pfiiiiiiiii_param_6,
	.param .u32 _Z14conv2d_forwardPKfS0_Pfiiiiiiiii_param_7,
	.param .u32 _Z14conv2d_forwardPKfS0_Pfiiiiiiiii_param_8,
	.param .u32 _Z14conv2d_forwardPKfS0_Pfiiiiiiiii_param_9,
	.param .u32 _Z14conv2d_forwardPKfS0_Pfiiiiiiiii_param_10,
	.param .u32 _Z14conv2d_forwardPKfS0_Pfiiiiiiiii_param_11
)
{
	.reg .pred 	%p<15>;
	.reg .b32 	%r<73>;
	.reg .b32 	%f<123>;
	.reg .b64 	%rd<28>;

	ld.param.u64 	%rd8, [_Z14conv2d_forwardPKfS0_Pfiiiiiiiii_param_0];
	ld.param.u64 	%rd9, [_Z14conv2d_forwardPKfS0_Pfiiiiiiiii_param_1];
	ld.param.u32 	%r30, [_Z14conv2d_forwardPKfS0_Pfiiiiiiiii_param_4];
	ld.param.u32 	%r34, [_Z14conv2d_forwardPKfS0_Pfiiiiiiiii_param_8];
	ld.param.u32 	%r35, [_Z14conv2d_forwardPKfS0_Pfiiiiiiiii_param_9];
	ld.param.u32 	%r36, [_Z14conv2d_forwardPKfS0_Pfiiiiiiiii_param_10];
	ld.param.u32 	%r37, [_Z14conv2d_forwardPKfS0_Pfiiiiiiiii_param_11];
	cvta.to.global.u64 	%rd1, %rd9;
	cvta.to.global.u64 	%rd2, %rd8;
	mov.u32 	%r1, %ctaid.z;
	mov.u32 	%r2, %ctaid.y;
	mov.u32 	%r38, %ctaid.x;
	mov.u32 	%r39, %ntid.x;
	mov.u32 	%r40, %tid.x;
	mad.lo.s32 	%r3, %r38, %r39, %r40;
	mul.lo.s32 	%r41, %r37, %r36;
	setp.ge.s32 	%p1, %r3, %r41;
	mov.f32 	%f121, 0f00000000;
	@%p1 bra 	$L__BB0_21;
	div.s32 	%r4, %r3, %r37;
	mul.lo.s32 	%r42, %r4, %r37;
	sub.s32 	%r5, %r3, %r42;
	setp.lt.s32 	%p2, %r30, 1;
	@%p2 bra 	$L__BB0_20;
	min.s32 	%r43, %r34, %r35;
	setp.lt.s32 	%p3, %r43, 1;
	@%p3 bra 	$L__BB0_20;
	and.b32  	%r6, %r35, 15;
	and.b32  	%r7, %r35, 7;
	and.b32  	%r8, %r35, 2147483632;
	and.b32  	%r9, %r35, 3;
	neg.s32 	%r10, %r8;
	add.s64 	%rd3, %rd2, 32;
	add.s64 	%rd4, %rd1, 32;
	mov.f32 	%f121, 0f00000000;
	mov.b32 	%r65, 0;
$L__BB0_4:
	ld.param.u32 	%r62, [_Z14conv2d_forwardPKfS0_Pfiiiiiiiii_param_5];
	mad.lo.s32 	%r46, %r30, %r1, %r65;
	mad.lo.s32 	%r12, %r46, %r62, %r4;
	mad.lo.s32 	%r47, %r30, %r2, %r65;
	mul.lo.s32 	%r13, %r47, %r34;
	mov.b32 	%r66, 0;
$L__BB0_5:
	ld.param.u32 	%r63, [_Z14conv2d_forwardPKfS0_Pfiiiiiiiii_param_6];
	setp.lt.u32 	%p4, %r35, 16;
	add.s32 	%r49, %r12, %r66;
	mad.lo.s32 	%r15, %r49, %r63, %r5;
	add.s32 	%r50, %r66, %r13;
	mul.lo.s32 	%r16, %r50, %r35;
	mov.b32 	%r71, 0;
	@%p4 bra 	$L__BB0_8;
	mov.u32 	%r67, %r16;
	mov.u32 	%r68, %r15;
	mov.u32 	%r69, %r10;
$L__BB0_7:
	.pragma "nounroll";
	mul.wide.s32 	%rd10, %r68, 4;
	add.s64 	%rd11, %rd3, %rd10;
	mul.wide.s32 	%rd12, %r67, 4;
	add.s64 	%rd13, %rd4, %rd12;
	ld.global.nc.f32 	%f22, [%rd11+-32];
	ld.global.nc.f32 	%f23, [%rd13+-32];
	fma.rn.f32 	%f24, %f22, %f23, %f121;
	ld.global.nc.f32 	%f25, [%rd11+-28];
	ld.global.nc.f32 	%f26, [%rd13+-28];
	fma.rn.f32 	%f27, %f25, %f26, %f24;
	ld.global.nc.f32 	%f28, [%rd11+-24];
	ld.global.nc.f32 	%f29, [%rd13+-24];
	fma.rn.f32 	%f30, %f28, %f29, %f27;
	ld.global.nc.f32 	%f31, [%rd11+-20];
	ld.global.nc.f32 	%f32, [%rd13+-20];
	fma.rn.f32 	%f33, %f31, %f32, %f30;
	ld.global.nc.f32 	%f34, [%rd11+-16];
	ld.global.nc.f32 	%f35, [%rd13+-16];
	fma.rn.f32 	%f36, %f34, %f35, %f33;
	ld.global.nc.f32 	%f37, [%rd11+-12];
	ld.global.nc.f32 	%f38, [%rd13+-12];
	fma.rn.f32 	%f39, %f37, %f38, %f36;
	ld.global.nc.f32 	%f40, [%rd11+-8];
	ld.global.nc.f32 	%f41, [%rd13+-8];
	fma.rn.f32 	%f42, %f40, %f41, %f39;
	ld.global.nc.f32 	%f43, [%rd11+-4];
	ld.global.nc.f32 	%f44, [%rd13+-4];
	fma.rn.f32 	%f45, %f43, %f44, %f42;
	ld.global.nc.f32 	%f46, [%rd11];
	ld.global.nc.f32 	%f47, [%rd13];
	fma.rn.f32 	%f48, %f46, %f47, %f45;
	ld.global.nc.f32 	%f49, [%rd11+4];
	ld.global.nc.f32 	%f50, [%rd13+4];
	fma.rn.f32 	%f51, %f49, %f50, %f48;
	ld.global.nc.f32 	%f52, [%rd11+8];
	ld.global.nc.f32 	%f53, [%rd13+8];
	fma.rn.f32 	%f54, %f52, %f53, %f51;
	ld.global.nc.f32 	%f55, [%rd11+12];
	ld.global.nc.f32 	%f56, [%rd13+12];
	fma.rn.f32 	%f57, %f55, %f56, %f54;
	ld.global.nc.f32 	%f58, [%rd11+16];
	ld.global.nc.f32 	%f59, [%rd13+16];
	fma.rn.f32 	%f60, %f58, %f59, %f57;
	ld.global.nc.f32 	%f61, [%rd11+20];
	ld.global.nc.f32 	%f62, [%rd13+20];
	fma.rn.f32 	%f63, %f61, %f62, %f60;
	ld.global.nc.f32 	%f64, [%rd11+24];
	ld.global.nc.f32 	%f65, [%rd13+24];
	fma.rn.f32 	%f66, %f64, %f65, %f63;
	ld.global.nc.f32 	%f67, [%rd11+28];
	ld.global.nc.f32 	%f68, [%rd13+28];
	fma.rn.f32 	%f121, %f67, %f68, %f66;
	add.s32 	%r69, %r69, 16;
	add.s32 	%r68, %r68, 16;
	add.s32 	%r67, %r67, 16;
	setp.ne.s32 	%p5, %r69, 0;
	mov.u32 	%r71, %r8;
	@%p5 bra 	$L__BB0_7;
$L__BB0_8:
	setp.eq.s32 	%p6, %r6, 0;
	@%p6 bra 	$L__BB0_18;
	add.s32 	%r51, %r6, -1;
	setp.lt.u32 	%p7, %r51, 7;
	@%p7 bra 	$L__BB0_11;
	add.s32 	%r52, %r15, %r71;
	mul.wide.s32 	%rd14, %r52, 4;
	add.s64 	%rd15, %rd2, %rd14;
	ld.global.nc.f32 	%f70, [%rd15];
	add.s32 	%r53, %r71, %r16;
	mul.wide.s32 	%rd16, %r53, 4;
	add.s64 	%rd17, %rd1, %rd16;
	ld.global.nc.f32 	%f71, [%rd17];
	fma.rn.f32 	%f72, %f70, %f71, %f121;
	ld.global.nc.f32 	%f73, [%rd15+4];
	ld.global.nc.f32 	%f74, [%rd17+4];
	fma.rn.f32 	%f75, %f73, %f74, %f72;
	ld.global.nc.f32 	%f76, [%rd15+8];
	ld.global.nc.f32 	%f77, [%rd17+8];
	fma.rn.f32 	%f78, %f76, %f77, %f75;
	ld.global.nc.f32 	%f79, [%rd15+12];
	ld.global.nc.f32 	%f80, [%rd17+12];
	fma.rn.f32 	%f81, %f79, %f80, %f78;
	ld.global.nc.f32 	%f82, [%rd15+16];
	ld.global.nc.f32 	%f83, [%rd17+16];
	fma.rn.f32 	%f84, %f82, %f83, %f81;
	ld.global.nc.f32 	%f85, [%rd15+20];
	ld.global.nc.f32 	%f86, [%rd17+20];
	fma.rn.f32 	%f87, %f85, %f86, %f84;
	ld.global.nc.f32 	%f88, [%rd15+24];
	ld.global.nc.f32 	%f89, [%rd17+24];
	fma.rn.f32 	%f90, %f88, %f89, %f87;
	ld.global.nc.f32 	%f91, [%rd15+28];
	ld.global.nc.f32 	%f92, [%rd17+28];
	fma.rn.f32 	%f121, %f91, %f92, %f90;
	add.s32 	%r71, %r71, 8;
$L__BB0_11:
	setp.eq.s32 	%p8, %r7, 0;
	@%p8 bra 	$L__BB0_18;
	add.s32 	%r54, %r7, -1;
	setp.lt.u32 	%p9, %r54, 3;
	@%p9 bra 	$L__BB0_14;
	add.s32 	%r55, %r15, %r71;
	mul.wide.s32 	%rd18, %r55, 4;
	add.s64 	%rd19, %rd2, %rd18;
	ld.global.nc.f32 	%f94, [%rd19];
	add.s32 	%r56, %r71, %r16;
	mul.wide.s32 	%rd20, %r56, 4;
	add.s64 	%rd21, %rd1, %rd20;
	ld.global.nc.f32 	%f95, [%rd21];
	fma.rn.f32 	%f96, %f94, %f95, %f121;
	ld.global.nc.f32 	%f97, [%rd19+4];
	ld.global.nc.f32 	%f98, [%rd21+4];
	fma.rn.f32 	%f99, %f97, %f98, %f96;
	ld.global.nc.f32 	%f100, [%rd19+8];
	ld.global.nc.f32 	%f101, [%rd21+8];
	fma.rn.f32 	%f102, %f100, %f101, %f99;
	ld.global.nc.f32 	%f103, [%rd19+12];
	ld.global.nc.f32 	%f104, [%rd21+12];
	fma.rn.f32 	%f121, %f103, %f104, %f102;
	add.s32 	%r71, %r71, 4;
$L__BB0_14:
	setp.eq.s32 	%p10, %r9, 0;
	@%p10 bra 	$L__BB0_18;
	setp.eq.s32 	%p11, %r9, 1;
	add.s32 	%r57, %r15, %r71;
	mul.wide.s32 	%rd22, %r57, 4;
	add.s64 	%rd5, %rd2, %rd22;
	ld.global.nc.f32 	%f105, [%rd5];
	add.s32 	%r58, %r71, %r16;
	mul.wide.s32 	%rd23, %r58, 4;
	add.s64 	%rd6, %rd1, %rd23;
	ld.global.nc.f32 	%f106, [%rd6];
	fma.rn.f32 	%f121, %f105, %f106, %f121;
	@%p11 bra 	$L__BB0_18;
	setp.eq.s32 	%p12, %r9, 2;
	ld.global.nc.f32 	%f107, [%rd5+4];
	ld.global.nc.f32 	%f108, [%rd6+4];
	fma.rn.f32 	%f121, %f107, %f108, %f121;
	@%p12 bra 	$L__BB0_18;
	ld.global.nc.f32 	%f109, [%rd5+8];
	ld.global.nc.f32 	%f110, [%rd6+8];
	fma.rn.f32 	%f121, %f109, %f110, %f121;
$L__BB0_18:
	add.s32 	%r66, %r66, 1;
	setp.ne.s32 	%p13, %r66, %r34;
	@%p13 bra 	$L__BB0_5;
	add.s32 	%r65, %r65, 1;
	setp.ne.s32 	%p14, %r65, %r30;
	@%p14 bra 	$L__BB0_4;
$L__BB0_20:
	ld.param.u32 	%r64, [_Z14conv2d_forwardPKfS0_Pfiiiiiiiii_param_7];
	ld.param.u64 	%rd27, [_Z14conv2d_forwardPKfS0_Pfiiiiiiiii_param_2];
	mad.lo.s32 	%r59, %r64, %r1, %r2;
	mad.lo.s32 	%r60, %r36, %r59, %r4;
	mad.lo.s32 	%r61, %r60, %r37, %r5;
	cvta.to.global.u64 	%rd24, %rd27;
	mul.wide.s32 	%rd25, %r61, 4;
	add.s64 	%rd26, %rd24, %rd25;
	st.global.f32 	[%rd26], %f121;
$L__BB0_21:
	ret;

}


// ===== COMPILED SASS (sm_100) =====

	.target	sm_100

	.elftype	@"ET_EXEC"


//--------------------- .note.nv.tkinfo           --------------------------
	.section	.note.nv.tkinfo,"",@"SHT_NOTE"
	.sectionflags	@"SHF_NOTE_NV_TKINFO"
	.tkinfo
        /*0018*/ 	.word	0x00000002
        /*0030*/ 	.string	""
        /*0030*/ 	.string	"ptxas"
        /*0030*/ 	.string	"Cuda compilation tools, release 13.0, V13.0.88"
        /*0030*/ 	.string	"Build cuda_13.0.r13.0/compiler.36424714_0"
        /*0030*/ 	.string	"-arch sm_100 -m 64 "



//--------------------- .note.nv.cuinfo           --------------------------
	.section	.note.nv.cuinfo,"",@"SHT_NOTE"
	.sectionflags	@"SHF_NOTE_NV_CUINFO"
        /*0018*/ 	.short	0x0002
        /*001a*/ 	.short	0x0064
        /*001c*/ 	.short	0x0082
	.zero		2


//--------------------- .nv.info                  --------------------------
	.section	.nv.info,"",@"SHT_CUDA_INFO"
	.align	4


	//----- nvinfo : EIATTR_REGCOUNT
	.align		4
        /*0000*/ 	.byte	0x04, 0x2f
        /*0002*/ 	.short	(.L_1 - .L_0)
	.align		4
.L_0:
        /*0004*/ 	.word	index@(_Z14conv2d_forwardPKfS0_Pfiiiiiiiii)
        /*0008*/ 	.word	0x00000020


	//----- nvinfo : EIATTR_FRAME_SIZE
	.align		4
.L_1:
        /*000c*/ 	.byte	0x04, 0x11
        /*000e*/ 	.short	(.L_3 - .L_2)
	.align		4
.L_2:
        /*0010*/ 	.word	index@(_Z14conv2d_forwardPKfS0_Pfiiiiiiiii)
        /*0014*/ 	.word	0x00000000


	//----- nvinfo : EIATTR_MIN_STACK_SIZE
	.align		4
.L_3:
        /*0018*/ 	.byte	0x04, 0x12
        /*001a*/ 	.short	(.L_5 - .L_4)
	.align		4
.L_4:
        /*001c*/ 	.word	index@(_Z14conv2d_forwardPKfS0_Pfiiiiiiiii)
        /*0020*/ 	.word	0x00000000
.L_5:


//--------------------- .nv.compat                --------------------------
	.section	.nv.compat,"",@"SHT_CUDA_COMPAT_INFO"
	.align	4
        /*0000*/ 	.byte	0x02, 0x09, 0x00, 0x00, 0x02, 0x02, 0x01, 0x00, 0x02, 0x05, 0x05, 0x00, 0x03, 0x07, 0x01, 0x01
        /*0010*/ 	.byte	0x02, 0x03, 0x00, 0x00, 0x02, 0x06, 0x01, 0x00, 0x04, 0x0b, 0x08, 0x00, 0x09, 0x00, 0x00, 0x00
        /*0020*/ 	.byte	0x00, 0x00, 0x00, 0x00


//--------------------- .nv.info._Z14conv2d_forwardPKfS0_Pfiiiiiiiii --------------------------
	.section	.nv.info._Z14conv2d_forwardPKfS0_Pfiiiiiiiii,"",@"SHT_CUDA_INFO"
	.sectionflags	@""
	.align	4


	//----- nvinfo : EIATTR_CUDA_API_VERSION
	.align		4
        /*0000*/ 	.byte	0x04, 0x37
        /*0002*/ 	.short	(.L_7 - .L_6)
.L_6:
        /*0004*/ 	.word	0x00000082


	//----- nvinfo : EIATTR_KPARAM_INFO
	.align		4
.L_7:
        /*0008*/ 	.byte	0x04, 0x17
        /*000a*/ 	.short	(.L_9 - .L_8)
.L_8:
        /*000c*/ 	.word	0x00000000
        /*0010*/ 	.short	0x000b
        /*0012*/ 	.short	0x0038
        /*0014*/ 	.byte	0x00, 0xf0, 0x11, 0x00


	//----- nvinfo : EIATTR_KPARAM_INFO
	.align		4
.L_9:
        /*0018*/ 	.byte	0x04, 0x17
        /*001a*/ 	.short	(.L_11 - .L_10)
.L_10:
        /*001c*/ 	.word	0x00000000
        /*0020*/ 	.short	0x000a
        /*0022*/ 	.short	0x0034
        /*0024*/ 	.byte	0x00, 0xf0, 0x11, 0x00


	//----- nvinfo : EIATTR_KPARAM_INFO
	.align		4
.L_11:
        /*0028*/ 	.byte	0x04, 0x17
        /*002a*/ 	.short	(.L_13 - .L_12)
.L_12:
        /*002c*/ 	.word	0x00000000
        /*0030*/ 	.short	0x0009
        /*0032*/ 	.short	0x0030
        /*0034*/ 	.byte	0x00, 0xf0, 0x11, 0x00


	//----- nvinfo : EIATTR_KPARAM_INFO
	.align		4
.L_13:
        /*0038*/ 	.byte	0x04, 0x17
        /*003a*/ 	.short	(.L_15 - .L_14)
.L_14:
        /*003c*/ 	.word	0x00000000
        /*0040*/ 	.short	0x0008
        /*0042*/ 	.short	0x002c
        /*0044*/ 	.byte	0x00, 0xf0, 0x11, 0x00


	//----- nvinfo : EIATTR_KPARAM_INFO
	.align		4
.L_15:
        /*0048*/ 	.byte	0x04, 0x17
        /*004a*/ 	.short	(.L_17 - .L_16)
.L_16:
        /*004c*/ 	.word	0x00000000
        /*0050*/ 	.short	0x0007
        /*0052*/ 	.short	0x0028
        /*0054*/ 	.byte	0x00, 0xf0, 0x11, 0x00


	//----- nvinfo : EIATTR_KPARAM_INFO
	.align		4
.L_17:
        /*0058*/ 	.byte	0x04, 0x17
        /*005a*/ 	.short	(.L_19 - .L_18)
.L_18:
        /*005c*/ 	.word	0x00000000
        /*0060*/ 	.short	0x0006
        /*0062*/ 	.short	0x0024
        /*0064*/ 	.byte	0x00, 0xf0, 0x11, 0x00


	//----- nvinfo : EIATTR_KPARAM_INFO
	.align		4
.L_19:
        /*0068*/ 	.byte	0x04, 0x17
        /*006a*/ 	.short	(.L_21 - .L_20)
.L_20:
        /*006c*/ 	.word	0x00000000
        /*0070*/ 	.short	0x0005
        /*0072*/ 	.short	0x0020
        /*0074*/ 	.byte	0x00, 0xf0, 0x11, 0x00


	//----- nvinfo : EIATTR_KPARAM_INFO
	.align		4
.L_21:
        /*0078*/ 	.byte	0x04, 0x17
        /*007a*/ 	.short	(.L_23 - .L_22)
.L_22:
        /*007c*/ 	.word	0x00000000
        /*0080*/ 	.short	0x0004
        /*0082*/ 	.short	0x001c
        /*0084*/ 	.byte	0x00, 0xf0, 0x11, 0x00


	//----- nvinfo : EIATTR_KPARAM_INFO
	.align		4
.L_23:
        /*0088*/ 	.byte	0x04, 0x17
        /*008a*/ 	.short	(.L_25 - .L_24)
.L_24:
        /*008c*/ 	.word	0x00000000
        /*0090*/ 	.short	0x0003
        /*0092*/ 	.short	0x0018
        /*0094*/ 	.byte	0x00, 0xf0, 0x11, 0x00


	//----- nvinfo : EIATTR_KPARAM_INFO
	.align		4
.L_25:
        /*0098*/ 	.byte	0x04, 0x17
        /*009a*/ 	.short	(.L_27 - .L_26)
.L_26:
        /*009c*/ 	.word	0x00000000
        /*00a0*/ 	.short	0x0002
        /*00a2*/ 	.short	0x0010
        /*00a4*/ 	.byte	0x00, 0xf5, 0x21, 0x00


	//----- nvinfo : EIATTR_KPARAM_INFO
	.align		4
.L_27:
        /*00a8*/ 	.byte	0x04, 0x17
        /*00aa*/ 	.short	(.L_29 - .L_28)
.L_28:
        /*00ac*/ 	.word	0x00000000
        /*00b0*/ 	.short	0x0001
        /*00b2*/ 	.short	0x0008
        /*00b4*/ 	.byte	0x00, 0xf5, 0x21, 0x00


	//----- nvinfo : EIATTR_KPARAM_INFO
	.align		4
.L_29:
        /*00b8*/ 	.byte	0x04, 0x17
        /*00ba*/ 	.short	(.L_31 - .L_30)
.L_30:
        /*00bc*/ 	.word	0x00000000
        /*00c0*/ 	.short	0x0000
        /*00c2*/ 	.short	0x0000
        /*00c4*/ 	.byte	0x00, 0xf5, 0x21, 0x00


	//----- nvinfo : EIATTR_SPARSE_MMA_MASK
	.align		4
.L_31:
        /*00c8*/ 	.byte	0x03, 0x50
        /*00ca*/ 	.short	0x0000


	//----- nvinfo : EIATTR_MAXREG_COUNT
	.align		4
        /*00cc*/ 	.byte	0x03, 0x1b
        /*00ce*/ 	.short	0x00ff


	//----- nvinfo : EIATTR_MERCURY_ISA_VERSION
	.align		4
        /*00d0*/ 	.byte	0x03, 0x5f
        /*00d2*/ 	.short	0x0101


	//----- nvinfo : EIATTR_VRC_CTA_INIT_COUNT
	.align		4
        /*00d4*/ 	.byte	0x02, 0x4a
	.zero		1
	.zero		1


	//----- nvinfo : EIATTR_EXIT_INSTR_OFFSETS
	.align		4
        /*00d8*/ 	.byte	0x04, 0x1c
        /*00da*/ 	.short	(.L_33 - .L_32)


	//   ....[0]....
.L_32:
        /*00dc*/ 	.word	0x00000090


	//   ....[1]....
        /*00e0*/ 	.word	0x00000e90


	//----- nvinfo : EIATTR_CBANK_PARAM_SIZE
	.align		4
.L_33:
        /*00e4*/ 	.byte	0x03, 0x19
        /*00e6*/ 	.short	0x003c


	//----- nvinfo : EIATTR_PARAM_CBANK
	.align		4
        /*00e8*/ 	.byte	0x04, 0x0a
        /*00ea*/ 	.short	(.L_35 - .L_34)
	.align		4
.L_34:
        /*00ec*/ 	.word	index@(.nv.constant0._Z14conv2d_forwardPKfS0_Pfiiiiiiiii)
        /*00f0*/ 	.short	0x0380
        /*00f2*/ 	.short	0x003c


	//----- nvinfo : EIATTR_SW_WAR
	.align		4
.L_35:
        /*00f4*/ 	.byte	0x04, 0x36
        /*00f6*/ 	.short	(.L_37 - .L_36)
.L_36:
        /*00f8*/ 	.word	0x00000008
.L_37:


//--------------------- .nv.callgraph             --------------------------
	.section	.nv.callgraph,"",@"SHT_CUDA_CALLGRAPH"
	.align	4
	.sectionentsize	8
	.align		4
        /*0000*/ 	.word	0x00000000
	.align		4
        /*0004*/ 	.word	0xffffffff
	.align		4
        /*0008*/ 	.word	0x00000000
	.align		4
        /*000c*/ 	.word	0xfffffffe
	.align		4
        /*0010*/ 	.word	0x00000000
	.align		4
        /*0014*/ 	.word	0xfffffffd
	.align		4
        /*0018*/ 	.word	0x00000000
	.align		4
        /*001c*/ 	.word	0xfffffffc


//--------------------- .text._Z14conv2d_forwardPKfS0_Pfiiiiiiiii --------------------------
	.section	.text._Z14conv2d_forwardPKfS0_Pfiiiiiiiii,"ax",@progbits
	.align	128
        .global         _Z14conv2d_forwardPKfS0_Pfiiiiiiiii
        .type           _Z14conv2d_forwardPKfS0_Pfiiiiiiiii,@function
        .size           _Z14conv2d_forwardPKfS0_Pfiiiiiiiii,(.L_x_9 - _Z14conv2d_forwardPKfS0_Pfiiiiiiiii)
        .other          _Z14conv2d_forwardPKfS0_Pfiiiiiiiii,@"STO_CUDA_ENTRY STV_DEFAULT"
_Z14conv2d_forwardPKfS0_Pfiiiiiiiii:
.text._Z14conv2d_forwardPKfS0_Pfiiiiiiiii:
[----:B------:R-:W-:Y:S01]  /*0000*/  LDC R1, c[0x0][0x37c] ;  /* 0x0000df00ff017b82 */ /* 0x000fe20000000800 */
[----:B------:R-:W0:Y:S07]  /*0010*/  S2R R3, SR_TID.X ;  /* 0x0000000000037919 */ /* 0x000e2e0000002100 */
[----:B------:R-:W0:Y:S01]  /*0020*/  S2UR UR4, SR_CTAID.X ;  /* 0x00000000000479c3 */ /* 0x000e220000002500 */
[----:B------:R-:W1:Y:S07]  /*0030*/  LDCU UR5, c[0x0][0x3b4] ;  /* 0x00007680ff0577ac */ /* 0x000e6e0008000800 */
[----:B------:R-:W0:Y:S08]  /*0040*/  LDC R6, c[0x0][0x360] ;  /* 0x0000d800ff067b82 */ /* 0x000e300000000800 */
[----:B------:R-:W1:Y:S01]  /*0050*/  LDC R5, c[0x0][0x3b8] ;  /* 0x0000ee00ff057b82 */ /* 0x000e620000000800 */
[----:B0-----:R-:W-:-:S02]  /*0060*/  IMAD R6, R6, UR4, R3 ;  /* 0x0000000406067c24 */ /* 0x001fc4000f8e0203 */
[----:B-1----:R-:W-:-:S05]  /*0070*/  IMAD R3, R5, UR5, RZ ;  /* 0x0000000505037c24 */ /* 0x002fca000f8e02ff */
[----:B------:R-:W-:-:S13]  /*0080*/  ISETP.GE.AND P0, PT, R6, R3, PT ;  /* 0x000000030600720c */ /* 0x000fda0003f06270 */
[----:B------:R-:W-:Y:S05]  /*0090*/  @P0 EXIT ;  /* 0x000000000000094d */ /* 0x000fea0003800000 */
[----:B------:R-:W-:Y:S01]  /*00a0*/  IABS R4, R5 ;  /* 0x0000000500047213 */ /* 0x000fe20000000000 */
[----:B------:R-:W0:Y:S01]  /*00b0*/  LDC R9, c[0x0][0x3b0] ;  /* 0x0000ec00ff097b82 */ /* 0x000e220000000800 */
[----:B------:R-:W-:Y:S01]  /*00c0*/  IABS R8, R6 ;  /* 0x0000000600087213 */ /* 0x000fe20000000000 */
[----:B------:R-:W1:Y:S01]  /*00d0*/  LDCU.64 UR16, c[0x0][0x358] ;  /* 0x00006b00ff1077ac */ /* 0x000e620008000a00 */
[----:B------:R-:W2:Y:S01]  /*00e0*/  I2F.RP R0, R4 ;  /* 0x0000000400007306 */ /* 0x000ea20000209400 */
[----:B------:R-:W-:-:S04]  /*00f0*/  HFMA2 R14, -RZ, RZ, 0, 0 ;  /* 0x00000000ff0e7431 */ /* 0x000fc800000001ff */
[----:B------:R-:W3:Y:S08]  /*0100*/  S2UR UR7, SR_CTAID.Z ;  /* 0x00000000000779c3 */ /* 0x000ef00000002700 */
[----:B------:R-:W4:Y:S01]  /*0110*/  S2UR UR8, SR_CTAID.Y ;  /* 0x00000000000879c3 */ /* 0x000f220000002600 */
[----:B--2---:R-:W2:Y:S02]  /*0120*/  MUFU.RCP R0, R0 ;  /* 0x0000000000007308 */ /* 0x004ea40000001000 */
[----:B--2---:R-:W-:-:S06]  /*0130*/  IADD3 R2, PT, PT, R0, 0xffffffe, RZ ;  /* 0x0ffffffe00027810 */ /* 0x004fcc0007ffe0ff */
[----:B------:R2:W5:Y:S02]  /*0140*/  F2I.FTZ.U32.TRUNC.NTZ R3, R2 ;  /* 0x0000000200037305 */ /* 0x000564000021f000 */
[----:B--2---:R-:W-:Y:S01]  /*0150*/  HFMA2 R2, -RZ, RZ, 0, 0 ;  /* 0x00000000ff027431 */ /* 0x004fe200000001ff */
[----:B-----5:R-:W-:-:S05]  /*0160*/  IADD3 R7, PT, PT, RZ, -R3, RZ ;  /* 0x80000003ff077210 */ /* 0x020fca0007ffe0ff */
[----:B------:R-:W-:-:S04]  /*0170*/  IMAD R7, R7, R4, RZ ;  /* 0x0000000407077224 */ /* 0x000fc800078e02ff */
[----:B------:R-:W-:Y:S01]  /*0180*/  IMAD.HI.U32 R3, R3, R7, R2 ;  /* 0x0000000703037227 */ /* 0x000fe200078e0002 */
[----:B------:R-:W-:Y:S01]  /*0190*/  MOV R7, R8 ;  /* 0x0000000800077202 */ /* 0x000fe20000000f00 */
[----:B------:R-:W0:Y:S04]  /*01a0*/  LDC R2, c[0x0][0x3ac] ;  /* 0x0000eb00ff027b82 */ /* 0x000e280000000800 */
[----:B------:R-:W-:-:S05]  /*01b0*/  IMAD.HI.U32 R0, R3, R7, RZ ;  /* 0x0000000703007227 */ /* 0x000fca00078e00ff */
[----:B------:R-:W-:-:S05]  /*01c0*/  IADD3 R3, PT, PT, -R0, RZ, RZ ;  /* 0x000000ff00037210 */ /* 0x000fca0007ffe1ff */
[----:B------:R-:W-:-:S05]  /*01d0*/  IMAD R3, R4, R3, R7 ;  /* 0x0000000304037224 */ /* 0x000fca00078e0207 */
[----:B------:R-:W-:Y:S02]  /*01e0*/  ISETP.GT.U32.AND P1, PT, R4, R3, PT ;  /* 0x000000030400720c */ /* 0x000fe40003f24070 */
[----:B0-----:R-:W-:-:S11]  /*01f0*/  VIMNMX R2, PT, PT, R2, R9, PT ;  /* 0x0000000902027248 */ /* 0x001fd60003fe0100 */
[-C--:B------:R-:W-:Y:S02]  /*0200*/  @!P1 IADD3 R3, PT, PT, R3, -R4.reuse, RZ ;  /* 0x8000000403039210 */ /* 0x080fe40007ffe0ff */
[----:B------:R-:W-:Y:S02]  /*0210*/  @!P1 IADD3 R0, PT, PT, R0, 0x1, RZ ;  /* 0x0000000100009810 */ /* 0x000fe40007ffe0ff */
[----:B------:R-:W-:Y:S02]  /*0220*/  ISETP.GE.U32.AND P0, PT, R3, R4, PT ;  /* 0x000000040300720c */ /* 0x000fe40003f06070 */
[----:B------:R-:W0:Y:S01]  /*0230*/  LDC R4, c[0x0][0x39c] ;  /* 0x0000e700ff047b82 */ /* 0x000e220000000800 */
[----:B------:R-:W-:Y:S02]  /*0240*/  LOP3.LUT R3, R6, R5, RZ, 0x3c, !PT ;  /* 0x0000000506037212 */ /* 0x000fe400078e3cff */
[----:B------:R-:W-:Y:S02]  /*0250*/  ISETP.NE.AND P1, PT, R5, RZ, PT ;  /* 0x000000ff0500720c */ /* 0x000fe40003f25270 */
[----:B------:R-:W-:-:S06]  /*0260*/  ISETP.GE.AND P2, PT, R3, RZ, PT ;  /* 0x000000ff0300720c */ /* 0x000fcc0003f46270 */
[----:B------:R-:W-:Y:S02]  /*0270*/  @P0 IADD3 R0, PT, PT, R0, 0x1, RZ ;  /* 0x0000000100000810 */ /* 0x000fe40007ffe0ff */
[----:B------:R-:W-:-:S05]  /*0280*/  ISETP.GE.AND P0, PT, R2, 0x1, PT ;  /* 0x000000010200780c */ /* 0x000fca0003f06270 */
[----:B------:R-:W-:Y:S01]  /*0290*/  @!P2 IMAD.MOV R0, RZ, RZ, -R0 ;  /* 0x000000ffff00a224 */ /* 0x000fe200078e0a00 */
[----:B------:R-:W-:-:S04]  /*02a0*/  @!P1 LOP3.LUT R0, RZ, R5, RZ, 0x33, !PT ;  /* 0x00000005ff009212 */ /* 0x000fc800078e33ff */
[----:B------:R-:W-:Y:S02]  /*02b0*/  IADD3 R2, PT, PT, -R0, RZ, RZ ;  /* 0x000000ff00027210 */ /* 0x000fe40007ffe1ff */
[----:B0-----:R-:W-:-:S03]  /*02c0*/  ISETP.LT.OR P0, PT, R4, 0x1, !P0 ;  /* 0x000000010400780c */ /* 0x001fc60004701670 */
[----:B------:R-:W-:-:S10]  /*02d0*/  IMAD R6, R5, R2, R6 ;  /* 0x0000000205067224 */ /* 0x000fd400078e0206 */
[----:B-1-34-:R-:W-:Y:S05]  /*02e0*/  @P0 BRA `(.L_x_0) ;  /* 0x0000000800c40947 */ /* 0x01afea0003800000 */
[----:B------:R-:W0:Y:S01]  /*02f0*/  LDCU.128 UR12, c[0x0][0x380] ;  /* 0x00007000ff0c77ac */ /* 0x000e220008000c00 */
[C---:B------:R-:W-:Y:S02]  /*0300*/  LOP3.LUT R8, R9.reuse, 0x7ffffff0, RZ, 0xc0, !PT ;  /* 0x7ffffff009087812 */ /* 0x040fe400078ec0ff */
[C---:B------:R-:W-:Y:S01]  /*0310*/  LOP3.LUT R22, R9.reuse, 0xf, RZ, 0xc0, !PT ;  /* 0x0000000f09167812 */ /* 0x040fe200078ec0ff */
[----:B------:R-:W-:Y:S01]  /*0320*/  UMOV UR4, URZ ;  /* 0x000000ff00047c82 */ /* 0x000fe20008000000 */
[C---:B------:R-:W-:Y:S02]  /*0330*/  LOP3.LUT R24, R9.reuse, 0x7, RZ, 0xc0, !PT ;  /* 0x0000000709187812 */ /* 0x040fe400078ec0ff */
[----:B------:R-:W-:Y:S02]  /*0340*/  LOP3.LUT R9, R9, 0x3, RZ, 0xc0, !PT ;  /* 0x0000000309097812 */ /* 0x000fe400078ec0ff */
[----:B------:R-:W-:Y:S02]  /*0350*/  MOV R14, RZ ;  /* 0x000000ff000e7202 */ /* 0x000fe40000000f00 */
[----:B------:R-:W-:Y:S01]  /*0360*/  IADD3 R10, PT, PT, -R8, RZ, RZ ;  /* 0x000000ff080a7210 */ /* 0x000fe20007ffe1ff */
[----:B0-----:R-:W-:-:S02]  /*0370*/  UIADD3 UR11, UP0, UPT, UR12, 0x20, URZ ;  /* 0x000000200c0b7890 */ /* 0x001fc4000ff1e0ff */
[----:B------:R-:W-:Y:S02]  /*0380*/  UIADD3 UR9, UP1, UPT, UR14, 0x20, URZ ;  /* 0x000000200e097890 */ /* 0x000fe4000ff3e0ff */
[----:B------:R-:W-:Y:S02]  /*0390*/  UIADD3.X UR12, UPT, UPT, URZ, UR13, URZ, UP0, !UPT ;  /* 0x0000000dff0c7290 */ /* 0x000fe400087fe4ff */
[----:B------:R-:W-:-:S12]  /*03a0*/  UIADD3.X UR10, UPT, UPT, URZ, UR15, URZ, UP1, !UPT ;  /* 0x0000000fff0a7290 */ /* 0x000fd80008ffe4ff */
.L_x_7:
[----:B------:R-:W0:Y:S01]  /*03b0*/  LDCU UR6, c[0x0][0x39c] ;  /* 0x00007380ff0677ac */ /* 0x000e220008000800 */
[----:B------:R-:W1:Y:S01]  /*03c0*/  LDC R11, c[0x0][0x3a0] ;  /* 0x0000e800ff0b7b82 */ /* 0x000e620000000800 */
[----:B0-----:R-:W-:Y:S02]  /*03d0*/  UIMAD UR5, UR7, UR6, UR4 ;  /* 0x00000006070572a4 */ /* 0x001fe4000f8e0204 */
[----:B------:R-:W-:Y:S02]  /*03e0*/  UIMAD UR15, UR8, UR6, UR4 ;  /* 0x00000006080f72a4 */ /* 0x000fe4000f8e0204 */
[----:B------:R-:W-:Y:S02]  /*03f0*/  UIADD3 UR4, UPT, UPT, UR4, 0x1, URZ ;  /* 0x0000000104047890 */ /* 0x000fe4000fffe0ff */
[----:B-1----:R-:W-:Y:S02]  /*0400*/  IMAD R11, R11, UR5, R0 ;  /* 0x000000050b0b7c24 */ /* 0x002fe4000f8e0200 */
[----:B------:R-:W-:Y:S01]  /*0410*/  UISETP.NE.AND UP1, UPT, UR4, UR6, UPT ;  /* 0x000000060400728c */ /* 0x000fe2000bf25270 */
[----:B------:R-:W-:-:S10]  /*0420*/  UMOV UR5, URZ ;  /* 0x000000ff00057c82 */ /* 0x000fd40008000000 */
.L_x_6:
[----:B------:R-:W0:Y:S01]  /*0430*/  LDCU UR13, c[0x0][0x3b0] ;  /* 0x00007600ff0d77ac */ /* 0x000e220008000800 */
[----:B------:R-:W-:Y:S01]  /*0440*/  IADD3 R3, PT, PT, R11, UR5, RZ ;  /* 0x000000050b037c10 */ /* 0x000fe2000fffe0ff */
[----:B------:R-:W-:Y:S01]  /*0450*/  HFMA2 R7, -RZ, RZ, 0, 0 ;  /* 0x00000000ff077431 */ /* 0x000fe200000001ff */
[----:B------:R-:W1:Y:S01]  /*0460*/  LDCU UR18, c[0x0][0x3ac] ;  /* 0x00007580ff1277ac */ /* 0x000e620008000800 */
[----:B------:R-:W2:Y:S01]  /*0470*/  LDCU UR14, c[0x0][0x3a4] ;  /* 0x00007480ff0e77ac */ /* 0x000ea20008000800 */
[----:B0-----:R-:W-:Y:S02]  /*0480*/  UISETP.GE.U32.AND UP0, UPT, UR13, 0x10, UPT ;  /* 0x000000100d00788c */ /* 0x001fe4000bf06070 */
[----:B-1----:R-:W-:Y:S02]  /*0490*/  UIMAD UR6, UR15, UR18, UR5 ;  /* 0x000000120f0672a4 */ /* 0x002fe4000f8e0205 */
[----:B------:R-:W-:Y:S01]  /*04a0*/  UIADD3 UR5, UPT, UPT, UR5, 0x1, URZ ;  /* 0x0000000105057890 */ /* 0x000fe2000fffe0ff */
[----:B--2---:R-:W-:Y:S01]  /*04b0*/  IMAD R12, R3, UR14, R6 ;  /* 0x0000000e030c7c24 */ /* 0x004fe2000f8e0206 */
[----:B------:R-:W-:-:S02]  /*04c0*/  UIMAD UR6, UR6, UR13, URZ ;  /* 0x0000000d060672a4 */ /* 0x000fc4000f8e02ff */
[----:B------:R-:W-:Y:S01]  /*04d0*/  UISETP.NE.AND UP2, UPT, UR5, UR18, UPT ;  /* 0x000000120500728c */ /* 0x000fe2000bf45270 */
[----:B------:R-:W-:Y:S10]  /*04e0*/  BRA.U !UP0, `(.L_x_1) ;  /* 0x0000000108fc7547 */ /* 0x000ff4000b800000 */
[----:B------:R-:W-:Y:S01]  /*04f0*/  IMAD.U32 R7, RZ, RZ, UR6 ;  /* 0x00000006ff077e24 */ /* 0x000fe2000f8e00ff */
[----:B------:R-:W-:Y:S02]  /*0500*/  MOV R15, R12 ;  /* 0x0000000c000f7202 */ /* 0x000fe40000000f00 */
[----:B------:R-:W-:-:S07]  /*0510*/  MOV R13, R10 ;  /* 0x0000000a000d7202 */ /* 0x000fce0000000f00 */
.L_x_2:
[----:B------:R-:W-:Y:S02]  /*0520*/  MOV R2, UR11 ;  /* 0x0000000b00027c02 */ /* 0x000fe40008000f00 */
[----:B------:R-:W-:Y:S02]  /*0530*/  MOV R3, UR12 ;  /* 0x0000000c00037c02 */ /* 0x000fe40008000f00 */
[----:B------:R-:W-:Y:S02]  /*0540*/  MOV R4, UR9 ;  /* 0x0000000900047c02 */ /* 0x000fe40008000f00 */
[----:B------:R-:W-:Y:S01]  /*0550*/  MOV R5, UR10 ;  /* 0x0000000a00057c02 */ /* 0x000fe20008000f00 */
[----:B------:R-:W-:-:S04]  /*0560*/  IMAD.WIDE R2, R15, 0x4, R2 ;  /* 0x000000040f027825 */ /* 0x000fc800078e0202 */
[----:B------:R-:W-:Y:S01]  /*0570*/  IMAD.WIDE R4, R7, 0x4, R4 ;  /* 0x0000000407047825 */ /* 0x000fe200078e0204 */
[----:B------:R-:W2:Y:S04]  /*0580*/  LDG.E.CONSTANT R19, desc[UR16][R2.64+-0x20] ;  /* 0xffffe01002137981 */ /* 0x000ea8000c1e9900 */
[----:B------:R-:W2:Y:S04]  /*0590*/  LDG.E.CONSTANT R16, desc[UR16][R4.64+-0x20] ;  /* 0xffffe01004107981 */ /* 0x000ea8000c1e9900 */
[----:B------:R-:W3:Y:S04]  /*05a0*/  LDG.E.CONSTANT R23, desc[UR16][R2.64+-0x1c] ;  /* 0xffffe41002177981 */ /* 0x000ee8000c1e9900 */
[----:B------:R-:W3:Y:S04]  /*05b0*/  LDG.E.CONSTANT R26, desc[UR16][R4.64+-0x1c] ;  /* 0xffffe410041a7981 */ /* 0x000ee8000c1e9900 */
[----:B------:R-:W4:Y:S04]  /*05c0*/  LDG.E.CONSTANT R18, desc[UR16][R2.64+-0x18] ;  /* 0xffffe81002127981 */ /* 0x000f28000c1e9900 */
[----:B------:R-:W4:Y:S04]  /*05d0*/  LDG.E.CONSTANT R21, desc[UR16][R4.64+-0x18] ;  /* 0xffffe81004157981 */ /* 0x000f28000c1e9900 */
[----:B------:R-:W5:Y:S04]  /*05e0*/  LDG.E.CONSTANT R20, desc[UR16][R2.64+-0x14] ;  /* 0xffffec1002147981 */ /* 0x000f68000c1e9900 */
[----:B------:R-:W5:Y:S04]  /*05f0*/  LDG.E.CONSTANT R17, desc[UR16][R4.64+-0x14] ;  /* 0xffffec1004117981 */ /* 0x000f68000c1e9900 */
[----:B------:R-:W5:Y:S04]  /*0600*/  LDG.E.CONSTANT R25, desc[UR16][R4.64+-0x10] ;  /* 0xfffff01004197981 */ /* 0x000f68000c1e9900 */
[----:B------:R-:W5:Y:S04]  /*0610*/  LDG.E.CONSTANT R27, desc[UR16][R4.64+0x18] ;  /* 0x00001810041b7981 */ /* 0x000f68000c1e9900 */
[----:B------:R-:W5:Y:S01]  /*0620*/  LDG.E.CONSTANT R28, desc[UR16][R4.64+0x1c] ;  /* 0x00001c10041c7981 */ /* 0x000f62000c1e9900 */
[----:B--2---:R-:W-:-:S03]  /*0630*/  FFMA R16, R19, R16, R14 ;  /* 0x0000001013107223 */ /* 0x004fc6000000000e */
[----:B------:R-:W2:Y:S04]  /*0640*/  LDG.E.CONSTANT R14, desc[UR16][R2.64+-0x10] ;  /* 0xfffff010020e7981 */ /* 0x000ea8000c1e9900 */
[----:B------:R-:W2:Y:S01]  /*0650*/  LDG.E.CONSTANT R19, desc[UR16][R4.64+-0xc] ;  /* 0xfffff41004137981 */ /* 0x000ea2000c1e9900 */
[----:B---3--:R-:W-:-:S03]  /*0660*/  FFMA R23, R23, R26, R16 ;  /* 0x0000001a17177223 */ /* 0x008fc60000000010 */
[----:B------:R-:W3:Y:S04]  /*0670*/  LDG.E.CONSTANT R16, desc[UR16][R2.64+-0xc] ;  /* 0xfffff41002107981 */ /* 0x000ee8000c1e9900 */
[----:B------:R-:W3:Y:S01]  /*0680*/  LDG.E.CONSTANT R26, desc[UR16][R4.64+0x14] ;  /* 0x00001410041a7981 */ /* 0x000ee2000c1e9900 */
[----:B----4-:R-:W-:-:S03]  /*0690*/  FFMA R23, R18, R21, R23 ;  /* 0x0000001512177223 */ /* 0x010fc60000000017 */
[----:B------:R-:W4:Y:S04]  /*06a0*/  LDG.E.CONSTANT R18, desc[UR16][R2.64+-0x8] ;  /* 0xfffff81002127981 */ /* 0x000f28000c1e9900 */
[----:B------:R-:W4:Y:S01]  /*06b0*/  LDG.E.CONSTANT R21, desc[UR16][R4.64+-0x8] ;  /* 0xfffff81004157981 */ /* 0x000f22000c1e9900 */
[----:B-----5:R-:W-:-:S03]  /*06c0*/  FFMA R17, R20, R17, R23 ;  /* 0x0000001114117223 */ /* 0x020fc60000000017 */
        /* <DEDUP_REMOVED lines=19> */
[----:B------:R-:W3:Y:S04]  /*0800*/  LDG.E.CONSTANT R16, desc[UR16][R2.64+0x18] ;  /* 0x0000181002107981 */ /* 0x000ee8000c1e9900 */
[----:B------:R-:W3:Y:S01]  /*0810*/  LDG.E.CONSTANT R25, desc[UR16][R2.64+0x1c] ;  /* 0x00001c1002197981 */ /* 0x000ee2000c1e9900 */
[----:B------:R-:W-:Y:S02]  /*0820*/  VIADD R13, R13, 0x10 ;  /* 0x000000100d0d7836 */ /* 0x000fe40000000000 */
[----:B----4-:R-:W-:-:S03]  /*0830*/  FFMA R21, R21, R18, R29 ;  /* 0x0000001215157223 */ /* 0x010fc6000000001d */
[----:B------:R-:W-:Y:S01]  /*0840*/  ISETP.NE.AND P0, PT, R13, RZ, PT ;  /* 0x000000ff0d00720c */ /* 0x000fe20003f05270 */
[----:B-----5:R-:W-:Y:S01]  /*0850*/  FFMA R21, R20, R23, R21 ;  /* 0x0000001714157223 */ /* 0x020fe20000000015 */
[----:B------:R-:W-:Y:S02]  /*0860*/  IADD3 R15, PT, PT, R15, 0x10, RZ ;  /* 0x000000100f0f7810 */ /* 0x000fe40007ffe0ff */
[----:B------:R-:W-:Y:S01]  /*0870*/  IADD3 R7, PT, PT, R7, 0x10, RZ ;  /* 0x0000001007077810 */ /* 0x000fe20007ffe0ff */
[----:B--2---:R-:W-:-:S04]  /*0880*/  FFMA R14, R14, R17, R21 ;  /* 0x000000110e0e7223 */ /* 0x004fc80000000015 */
[----:B---3--:R-:W-:-:S04]  /*0890*/  FFMA R19, R19, R26, R14 ;  /* 0x0000001a13137223 */ /* 0x008fc8000000000e */
[----:B------:R-:W-:-:S04]  /*08a0*/  FFMA R16, R16, R27, R19 ;  /* 0x0000001b10107223 */ /* 0x000fc80000000013 */
[----:B------:R-:W-:Y:S01]  /*08b0*/  FFMA R14, R25, R28, R16 ;  /* 0x0000001c190e7223 */ /* 0x000fe20000000010 */
[----:B------:R-:W-:Y:S06]  /*08c0*/  @P0 BRA `(.L_x_2) ;  /* 0xfffffffc00140947 */ /* 0x000fec000383ffff */
[----:B------:R-:W-:-:S07]  /*08d0*/  MOV R7, R8 ;  /* 0x0000000800077202 */ /* 0x000fce0000000f00 */
.L_x_1:
[----:B------:R-:W-:-:S13]  /*08e0*/  ISETP.NE.AND P0, PT, R22, RZ, PT ;  /* 0x000000ff1600720c */ /* 0x000fda0003f05270 */
[----:B------:R-:W-:Y:S05]  /*08f0*/  @!P0 BRA `(.L_x_3) ;  /* 0x0000000400388947 */ /* 0x000fea0003800000 */
[----:B------:R-:W-:Y:S02]  /*0900*/  IADD3 R2, PT, PT, R22, -0x1, RZ ;  /* 0xffffffff16027810 */ /* 0x000fe40007ffe0ff */
[----:B------:R-:W-:Y:S02]  /*0910*/  ISETP.NE.AND P1, PT, R24, RZ, PT ;  /* 0x000000ff1800720c */ /* 0x000fe40003f25270 */
[----:B------:R-:W-:-:S13]  /*0920*/  ISETP.GE.U32.AND P0, PT, R2, 0x7, PT ;  /* 0x000000070200780c */ /* 0x000fda0003f06070 */
[----:B------:R-:W-:Y:S05]  /*0930*/  @!P0 BRA `(.L_x_4) ;  /* 0x00000000007c8947 */ /* 0x000fea0003800000 */
[----:B------:R-:W0:Y:S01]  /*0940*/  LDC.64 R2, c[0x0][0x380] ;  /* 0x0000e000ff027b82 */ /* 0x000e220000000a00 */
[----:B------:R-:W-:Y:S02]  /*0950*/  IADD3 R13, PT, PT, R12, R7, RZ ;  /* 0x000000070c0d7210 */ /* 0x000fe40007ffe0ff */
[----:B------:R-:W-:-:S05]  /*0960*/  IADD3 R15, PT, PT, R7, UR6, RZ ;  /* 0x00000006070f7c10 */ /* 0x000fca000fffe0ff */
[----:B------:R-:W1:Y:S01]  /*0970*/  LDC.64 R4, c[0x0][0x388] ;  /* 0x0000e200ff047b82 */ /* 0x000e620000000a00 */
[----:B0-----:R-:W-:-:S05]  /*0980*/  IMAD.WIDE R2, R13, 0x4, R2 ;  /* 0x000000040d027825 */ /* 0x001fca00078e0202 */
[----:B------:R-:W2:Y:S01]  /*0990*/  LDG.E.CONSTANT R19, desc[UR16][R2.64] ;  /* 0x0000001002137981 */ /* 0x000ea2000c1e9900 */
[----:B-1----:R-:W-:-:S03]  /*09a0*/  IMAD.WIDE R4, R15, 0x4, R4 ;  /* 0x000000040f047825 */ /* 0x002fc600078e0204 */
[----:B------:R-:W3:Y:S04]  /*09b0*/  LDG.E.CONSTANT R13, desc[UR16][R2.64+0x4] ;  /* 0x00000410020d7981 */ /* 0x000ee8000c1e9900 */
[----:B------:R-:W2:Y:S04]  /*09c0*/  LDG.E.CONSTANT R21, desc[UR16][R4.64] ;  /* 0x0000001004157981 */ /* 0x000ea8000c1e9900 */
[----:B------:R-:W3:Y:S04]  /*09d0*/  LDG.E.CONSTANT R16, desc[UR16][R4.64+0x4] ;  /* 0x0000041004107981 */ /* 0x000ee8000c1e9900 */
[----:B------:R-:W4:Y:S04]  /*09e0*/  LDG.E.CONSTANT R15, desc[UR16][R2.64+0x8] ;  /* 0x00000810020f7981 */ /* 0x000f28000c1e9900 */
[----:B------:R-:W4:Y:S04]  /*09f0*/  LDG.E.CONSTANT R18, desc[UR16][R4.64+0x8] ;  /* 0x0000081004127981 */ /* 0x000f28000c1e9900 */
[----:B------:R-:W5:Y:S04]  /*0a00*/  LDG.E.CONSTANT R17, desc[UR16][R2.64+0xc] ;  /* 0x00000c1002117981 */ /* 0x000f68000c1e9900 */
[----:B------:R-:W5:Y:S04]  /*0a10*/  LDG.E.CONSTANT R20, desc[UR16][R4.64+0xc] ;  /* 0x00000c1004147981 */ /* 0x000f68000c1e9900 */
[----:B------:R-:W5:Y:S04]  /*0a20*/  LDG.E.CONSTANT R26, desc[UR16][R4.64+0x10] ;  /* 0x00001010041a7981 */ /* 0x000f68000c1e9900 */
[----:B------:R-:W5:Y:S04]  /*0a30*/  LDG.E.CONSTANT R28, desc[UR16][R4.64+0x14] ;  /* 0x00001410041c7981 */ /* 0x000f68000c1e9900 */
[----:B------:R-:W5:Y:S04]  /*0a40*/  LDG.E.CONSTANT R25, desc[UR16][R4.64+0x18] ;  /* 0x0000181004197981 */ /* 0x000f68000c1e9900 */
[----:B------:R-:W5:Y:S04]  /*0a50*/  LDG.E.CONSTANT R23, desc[UR16][R2.64+0x1c] ;  /* 0x00001c1002177981 */ /* 0x000f68000c1e9900 */
[----:B------:R-:W5:Y:S01]  /*0a60*/  LDG.E.CONSTANT R27, desc[UR16][R4.64+0x1c] ;  /* 0x00001c10041b7981 */ /* 0x000f62000c1e9900 */
[----:B--2---:R-:W-:-:S03]  /*0a70*/  FFMA R29, R19, R21, R14 ;  /* 0x00000015131d7223 */ /* 0x004fc6000000000e */
[----:B------:R-:W2:Y:S04]  /*0a80*/  LDG.E.CONSTANT R21, desc[UR16][R2.64+0x10] ;  /* 0x0000101002157981 */ /* 0x000ea8000c1e9900 */
[----:B------:R-:W2:Y:S04]  /*0a90*/  LDG.E.CONSTANT R19, desc[UR16][R2.64+0x14] ;  /* 0x0000141002137981 */ /* 0x000ea8000c1e9900 */
[----:B------:R-:W2:Y:S01]  /*0aa0*/  LDG.E.CONSTANT R14, desc[UR16][R2.64+0x18] ;  /* 0x00001810020e7981 */ /* 0x000ea2000c1e9900 */
[----:B---3--:R-:W-:-:S04]  /*0ab0*/  FFMA R16, R13, R16, R29 ;  /* 0x000000100d107223 */ /* 0x008fc8000000001d */
[----:B----4-:R-:W-:-:S04]  /*0ac0*/  FFMA R16, R15, R18, R16 ;  /* 0x000000120f107223 */ /* 0x010fc80000000010 */
[----:B-----5:R-:W-:Y:S01]  /*0ad0*/  FFMA R16, R17, R20, R16 ;  /* 0x0000001411107223 */ /* 0x020fe20000000010 */
[----:B------:R-:W-:-:S03]  /*0ae0*/  VIADD R7, R7, 0x8 ;  /* 0x0000000807077836 */ /* 0x000fc60000000000 */
[----:B--2---:R-:W-:-:S04]  /*0af0*/  FFMA R16, R21, R26, R16 ;  /* 0x0000001a15107223 */ /* 0x004fc80000000010 */
[----:B------:R-:W-:-:S04]  /*0b00*/  FFMA R19, R19, R28, R16 ;  /* 0x0000001c13137223 */ /* 0x000fc80000000010 */
[----:B------:R-:W-:-:S04]  /*0b10*/  FFMA R14, R14, R25, R19 ;  /* 0x000000190e0e7223 */ /* 0x000fc80000000013 */
[----:B------:R-:W-:-:S07]  /*0b20*/  FFMA R14, R23, R27, R14 ;  /* 0x0000001b170e7223 */ /* 0x000fce000000000e */
.L_x_4:
        /* <DEDUP_REMOVED lines=18> */
[----:B------:R-:W5:Y:S01]  /*0c50*/  LDG.E.CONSTANT R21, desc[UR16][R2.64+0xc] ;  /* 0x00000c1002157981 */ /* 0x000f62000c1e9900 */
[----:B------:R-:W-:Y:S01]  /*0c60*/  IADD3 R7, PT, PT, R7, 0x4, RZ ;  /* 0x0000000407077810 */ /* 0x000fe20007ffe0ff */
[----:B--2---:R-:W-:-:S04]  /*0c70*/  FFMA R13, R13, R15, R14 ;  /* 0x0000000f0d0d7223 */ /* 0x004fc8000000000e */
[----:B---3--:R-:W-:-:S04]  /*0c80*/  FFMA R13, R16, R17, R13 ;  /* 0x00000011100d7223 */ /* 0x008fc8000000000d */
[----:B----4-:R-:W-:-:S04]  /*0c90*/  FFMA R13, R18, R19, R13 ;  /* 0x00000013120d7223 */ /* 0x010fc8000000000d */
[----:B-----5:R-:W-:-:S07]  /*0ca0*/  FFMA R14, R20, R21, R13 ;  /* 0x00000015140e7223 */ /* 0x020fce000000000d */
.L_x_5:
[----:B------:R-:W-:Y:S05]  /*0cb0*/  @!P1 BRA `(.L_x_3) ;  /* 0x0000000000489947 */ /* 0x000fea0003800000 */
[----:B------:R-:W0:Y:S01]  /*0cc0*/  LDC.64 R4, c[0x0][0x380] ;  /* 0x0000e000ff047b82 */ /* 0x000e220000000a00 */
[----:B------:R-:W-:Y:S02]  /*0cd0*/  IADD3 R13, PT, PT, R12, R7, RZ ;  /* 0x000000070c0d7210 */ /* 0x000fe40007ffe0ff */
[----:B------:R-:W-:-:S05]  /*0ce0*/  IADD3 R7, PT, PT, R7, UR6, RZ ;  /* 0x0000000607077c10 */ /* 0x000fca000fffe0ff */
[----:B------:R-:W1:Y:S01]  /*0cf0*/  LDC.64 R2, c[0x0][0x388] ;  /* 0x0000e200ff027b82 */ /* 0x000e620000000a00 */
[----:B0-----:R-:W-:-:S04]  /*0d00*/  IMAD.WIDE R4, R13, 0x4, R4 ;  /* 0x000000040d047825 */ /* 0x001fc800078e0204 */
[----:B-1----:R-:W-:Y:S02]  /*0d10*/  IMAD.WIDE R2, R7, 0x4, R2 ;  /* 0x0000000407027825 */ /* 0x002fe400078e0202 */
[----:B------:R-:W2:Y:S04]  /*0d20*/  LDG.E.CONSTANT R7, desc[UR16][R4.64] ;  /* 0x0000001004077981 */ /* 0x000ea8000c1e9900 */
[----:B------:R-:W2:Y:S01]  /*0d30*/  LDG.E.CONSTANT R12, desc[UR16][R2.64] ;  /* 0x00000010020c7981 */ /* 0x000ea2000c1e9900 */
[----:B------:R-:W-:Y:S01]  /*0d40*/  ISETP.NE.AND P0, PT, R9, 0x1, PT ;  /* 0x000000010900780c */ /* 0x000fe20003f05270 */
[----:B--2---:R-:W-:-:S12]  /*0d50*/  FFMA R14, R7, R12, R14 ;  /* 0x0000000c070e7223 */ /* 0x004fd8000000000e */
[----:B------:R-:W-:Y:S05]  /*0d60*/  @!P0 BRA `(.L_x_3) ;  /* 0x00000000001c8947 */ /* 0x000fea0003800000 */
[----:B------:R-:W-:Y:S01]  /*0d70*/  ISETP.NE.AND P0, PT, R9, 0x2, PT ;  /* 0x000000020900780c */ /* 0x000fe20003f05270 */
[----:B------:R-:W2:Y:S04]  /*0d80*/  LDG.E.CONSTANT R7, desc[UR16][R4.64+0x4] ;  /* 0x0000041004077981 */ /* 0x000ea8000c1e9900 */
[----:B------:R-:W2:Y:S08]  /*0d90*/  LDG.E.CONSTANT R12, desc[UR16][R2.64+0x4] ;  /* 0x00000410020c7981 */ /* 0x000eb0000c1e9900 */
[----:B------:R-:W3:Y:S04]  /*0da0*/  @P0 LDG.E.CONSTANT R13, desc[UR16][R4.64+0x8] ;  /* 0x00000810040d0981 */ /* 0x000ee8000c1e9900 */
[----:B------:R-:W3:Y:S01]  /*0db0*/  @P0 LDG.E.CONSTANT R15, desc[UR16][R2.64+0x8] ;  /* 0x00000810020f0981 */ /* 0x000ee2000c1e9900 */
[----:B--2---:R-:W-:-:S04]  /*0dc0*/  FFMA R14, R7, R12, R14 ;  /* 0x0000000c070e7223 */ /* 0x004fc8000000000e */
[----:B---3--:R-:W-:-:S07]  /*0dd0*/  @P0 FFMA R14, R13, R15, R14 ;  /* 0x0000000f0d0e0223 */ /* 0x008fce000000000e */
.L_x_3:
[----:B------:R-:W-:Y:S05]  /*0de0*/  BRA.U UP2, `(.L_x_6) ;  /* 0xfffffff502907547 */ /* 0x000fea000b83ffff */
[----:B------:R-:W-:Y:S05]  /*0df0*/  BRA.U UP1, `(.L_x_7) ;  /* 0xfffffff5016c7547 */ /* 0x000fea000b83ffff */
.L_x_0:
[----:B------:R-:W0:Y:S01]  /*0e00*/  LDCU UR4, c[0x0][0x3a8] ;  /* 0x00007500ff0477ac */ /* 0x000e220008000800 */
[----:B------:R-:W1:Y:S01]  /*0e10*/  LDC R5, c[0x0][0x3b4] ;  /* 0x0000ed00ff057b82 */ /* 0x000e620000000800 */
[----:B------:R-:W2:Y:S07]  /*0e20*/  LDCU UR5, c[0x0][0x3b8] ;  /* 0x00007700ff0577ac */ /* 0x000eae0008000800 */
[----:B------:R-:W3:Y:S01]  /*0e30*/  LDC.64 R2, c[0x0][0x390] ;  /* 0x0000e400ff027b82 */ /* 0x000ee20000000a00 */
[----:B0-----:R-:W-:-:S06]  /*0e40*/  UIMAD UR4, UR7, UR4, UR8 ;  /* 0x00000004070472a4 */ /* 0x001fcc000f8e0208 */
[----:B-1----:R-:W-:-:S04]  /*0e50*/  IMAD R5, R5, UR4, R0 ;  /* 0x0000000405057c24 */ /* 0x002fc8000f8e0200 */
[----:B--2---:R-:W-:-:S04]  /*0e60*/  IMAD R5, R5, UR5, R6 ;  /* 0x0000000505057c24 */ /* 0x004fc8000f8e0206 */
[----:B---3--:R-:W-:-:S05]  /*0e70*/  IMAD.WIDE R2, R5, 0x4, R2 ;  /* 0x0000000405027825 */ /* 0x008fca00078e0202 */
[----:B------:R-:W-:Y:S01]  /*0e80*/  STG.E desc[UR16][R2.64], R14 ;  /* 0x0000000e02007986 */ /* 0x000fe2000c101910 */
[----:B------:R-:W-:Y:S05]  /*0e90*/  EXIT ;  /* 0x000000000000794d */ /* 0x000fea0003800000 */
.L_x_8:
[----:B------:R-:W-:-:S00]  /*0ea0*/  BRA `(.L_x_8) ;  /* 0xfffffffc00fc7947 */ /* 0x000fc0000383ffff */
[----:B------:R-:W-:-:S00]  /*0eb0*/  NOP ;  /* 0x0000000000007918 */ /* 0x000fc00000000000 */
        /* <DEDUP_REMOVED lines=12> */
.L_x_9:


//--------------------- .nv.shared.reserved.0     --------------------------
	.section	.nv.shared.reserved.0,"aw",@nobits
	.weak		__nv_reservedSMEM_offset_0_alias
	.size		__nv_reservedSMEM_offset_0_alias, 0, 64
	.other		__nv_reservedSMEM_offset_0_alias,@"STO_CUDA_RESERVED_SHARED STV_DEFAULT"
__nv_reservedSMEM_offset_0_alias:
	.zero		0
	.zero		64


//--------------------- .nv.constant0._Z14conv2d_forwardPKfS0_Pfiiiiiiiii --------------------------
	.section	.nv.constant0._Z14conv2d_forwardPKfS0_Pfiiiiiiiii,"a",@progbits
	.sectionflags	@""
	.align	4
.nv.constant0._Z14conv2d_forwardPKfS0_Pfiiiiiiiii:
	.zero		956


//--------------------- SYMBOLS --------------------------

	.type		.nv.reservedSmem.offset0,@object
	.size		.nv.reservedSmem.offset0,0x4
